	.headerflags	@"EF_CUDA_TEXMODE_UNIFIED EF_CUDA_64BIT_ADDRESS EF_CUDA_ACCELERATORS EF_CUDA_SM90 EF_CUDA_VIRTUAL_SM(EF_CUDA_SM90)"
	.elftype	@"ET_EXEC"


//--------------------- .nv.info                  --------------------------
	.section	.nv.info,"",@"SHT_CUDA_INFO"
	.align	4


	//----- nvinfo : EIATTR_REGCOUNT
	.align		4
        /*0000*/ 	.byte	0x04, 0x2f
        /*0002*/ 	.short	(.L_2 - .L_1)
	.align		4
.L_1:
        /*0004*/ 	.word	index@(triton_per_fused__native_batch_norm_legit_2)
        /*0008*/ 	.word	0x00000012


	//----- nvinfo : EIATTR_MIN_STACK_SIZE
	.align		4
.L_2:
        /*000c*/ 	.byte	0x04, 0x12
        /*000e*/ 	.short	(.L_4 - .L_3)
	.align		4
.L_3:
        /*0010*/ 	.word	index@(triton_per_fused__native_batch_norm_legit_2)
        /*0014*/ 	.word	0x00000000


	//----- nvinfo : EIATTR_FRAME_SIZE
	.align		4
.L_4:
        /*0018*/ 	.byte	0x04, 0x11
        /*001a*/ 	.short	(.L_6 - .L_5)
	.align		4
.L_5:
        /*001c*/ 	.word	index@(triton_per_fused__native_batch_norm_legit_2)
        /*0020*/ 	.word	0x00000000


	//----- nvinfo : EIATTR_MIN_STACK_SIZE
	.align		4
.L_6:
        /*0024*/ 	.byte	0x04, 0x12
        /*0026*/ 	.short	(.L_8 - .L_7)
	.align		4
.L_7:
        /*0028*/ 	.word	index@(triton_per_fused__native_batch_norm_legit_2)
        /*002c*/ 	.word	0x00000000
.L_8:


//--------------------- .nv.info.triton_per_fused__native_batch_norm_legit_2 --------------------------
	.section	.nv.info.triton_per_fused__native_batch_norm_legit_2,"",@"SHT_CUDA_INFO"
	.sectionflags	@""
	.align	4


	//----- nvinfo : EIATTR_CUDA_API_VERSION
	.align		4
        /*0000*/ 	.byte	0x04, 0x37
        /*0002*/ 	.short	(.L_10 - .L_9)
.L_9:
        /*0004*/ 	.word	0x0000007c


	//----- nvinfo : EIATTR_KPARAM_INFO
	.align		4
.L_10:
        /*0008*/ 	.byte	0x04, 0x17
        /*000a*/ 	.short	(.L_12 - .L_11)
.L_11:
        /*000c*/ 	.word	0x00000000
        /*0010*/ 	.short	0x0005
        /*0012*/ 	.short	0x0024
        /*0014*/ 	.byte	0x00, 0xf0, 0x11, 0x00


	//----- nvinfo : EIATTR_KPARAM_INFO
	.align		4
.L_12:
        /*0018*/ 	.byte	0x04, 0x17
        /*001a*/ 	.short	(.L_14 - .L_13)
.L_13:
        /*001c*/ 	.word	0x00000000
        /*0020*/ 	.short	0x0004
        /*0022*/ 	.short	0x0020
        /*0024*/ 	.byte	0x00, 0xf0, 0x11, 0x00


	//----- nvinfo : EIATTR_KPARAM_INFO
	.align		4
.L_14:
        /*0028*/ 	.byte	0x04, 0x17
        /*002a*/ 	.short	(.L_16 - .L_15)
.L_15:
        /*002c*/ 	.word	0x00000000
        /*0030*/ 	.short	0x0003
        /*0032*/ 	.short	0x0018
        /*0034*/ 	.byte	0x00, 0xf4, 0x21, 0x00


	//----- nvinfo : EIATTR_KPARAM_INFO
	.align		4
.L_16:
        /*0038*/ 	.byte	0x04, 0x17
        /*003a*/ 	.short	(.L_18 - .L_17)
.L_17:
        /*003c*/ 	.word	0x00000000
        /*0040*/ 	.short	0x0002
        /*0042*/ 	.short	0x0010
        /*0044*/ 	.byte	0x00, 0xf4, 0x21, 0x00


	//----- nvinfo : EIATTR_KPARAM_INFO
	.align		4
.L_18:
        /*0048*/ 	.byte	0x04, 0x17
        /*004a*/ 	.short	(.L_20 - .L_19)
.L_19:
        /*004c*/ 	.word	0x00000000
        /*0050*/ 	.short	0x0001
        /*0052*/ 	.short	0x0008
        /*0054*/ 	.byte	0x00, 0xf4, 0x21, 0x00


	//----- nvinfo : EIATTR_KPARAM_INFO
	.align		4
.L_20:
        /*0058*/ 	.byte	0x04, 0x17
        /*005a*/ 	.short	(.L_22 - .L_21)
.L_21:
        /*005c*/ 	.word	0x00000000
        /*0060*/ 	.short	0x0000
        /*0062*/ 	.short	0x0000
        /*0064*/ 	.byte	0x00, 0xf4, 0x21, 0x00


	//----- nvinfo : EIATTR_SPARSE_MMA_MASK
	.align		4
.L_22:
        /*0068*/ 	.byte	0x03, 0x50
        /*006a*/ 	.short	0x0000


	//----- nvinfo : EIATTR_MAXREG_COUNT
	.align		4
        /*006c*/ 	.byte	0x03, 0x1b
        /*006e*/ 	.short	0x00ff


	//----- nvinfo : EIATTR_COOP_GROUP_MASK_REGIDS
	.align		4
        /*0070*/ 	.byte	0x04, 0x29
        /*0072*/ 	.short	(.L_24 - .L_23)


	//   ....[0]....
.L_23:
        /*0074*/ 	.word	0xffffffff


	//   ....[1]....
        /*0078*/ 	.word	0xffffffff


	//   ....[2]....
        /*007c*/ 	.word	0xffffffff


	//   ....[3]....
        /*0080*/ 	.word	0xffffffff


	//   ....[4]....
        /*0084*/ 	.word	0xffffffff


	//   ....[5]....
        /*0088*/ 	.word	0xffffffff


	//   ....[6]....
        /*008c*/ 	.word	0xffffffff


	//   ....[7]....
        /*0090*/ 	.word	0xffffffff


	//----- nvinfo : EIATTR_COOP_GROUP_INSTR_OFFSETS
	.align		4
.L_24:
        /*0094*/ 	.byte	0x04, 0x28
        /*0096*/ 	.short	(.L_26 - .L_25)


	//   ....[0]....
.L_25:
        /*0098*/ 	.word	0x00000150


	//   ....[1]....
        /*009c*/ 	.word	0x00000170


	//   ....[2]....
        /*00a0*/ 	.word	0x00000190


	//   ....[3]....
        /*00a4*/ 	.word	0x000001c0


	//   ....[4]....
        /*00a8*/ 	.word	0x00000250


	//   ....[5]....
        /*00ac*/ 	.word	0x00000290


	//   ....[6]....
        /*00b0*/ 	.word	0x000002b0


	//   ....[7]....
        /*00b4*/ 	.word	0x000002e0


	//----- nvinfo : EIATTR_EXIT_INSTR_OFFSETS
	.align		4
.L_26:
        /*00b8*/ 	.byte	0x04, 0x1c
        /*00ba*/ 	.short	(.L_28 - .L_27)


	//   ....[0]....
.L_27:
        /*00bc*/ 	.word	0x00000350


	//   ....[1]....
        /*00c0*/ 	.word	0x00000370


	//----- nvinfo : EIATTR_REQNTID
	.align		4
.L_28:
        /*00c4*/ 	.byte	0x04, 0x10
        /*00c6*/ 	.short	(.L_30 - .L_29)
.L_29:
        /*00c8*/ 	.word	0x00000040
        /*00cc*/ 	.word	0x00000001
        /*00d0*/ 	.word	0x00000001


	//----- nvinfo : EIATTR_CBANK_PARAM_SIZE
	.align		4
.L_30:
        /*00d4*/ 	.byte	0x03, 0x19
        /*00d6*/ 	.short	0x0028


	//----- nvinfo : EIATTR_PARAM_CBANK
	.align		4
        /*00d8*/ 	.byte	0x04, 0x0a
        /*00da*/ 	.short	(.L_32 - .L_31)
	.align		4
.L_31:
        /*00dc*/ 	.word	index@(.nv.constant0.triton_per_fused__native_batch_norm_legit_2)
        /*00e0*/ 	.short	0x0210
        /*00e2*/ 	.short	0x0028


	//----- nvinfo : EIATTR_SW_WAR
	.align		4
.L_32:
        /*00e4*/ 	.byte	0x04, 0x36
        /*00e6*/ 	.short	(.L_34 - .L_33)
.L_33:
        /*00e8*/ 	.word	0x00000008
.L_34:


//--------------------- .nv.callgraph             --------------------------
	.section	.nv.callgraph,"",@"SHT_CUDA_CALLGRAPH"
	.align	4
	.sectionentsize	8
	.align		4
        /*0000*/ 	.word	0x00000000
	.align		4
        /*0004*/ 	.word	0xffffffff
	.align		4
        /*0008*/ 	.word	0x00000000
	.align		4
        /*000c*/ 	.word	0xfffffffe
	.align		4
        /*0010*/ 	.word	0x00000000
	.align		4
        /*0014*/ 	.word	0xfffffffd
	.align		4
        /*0018*/ 	.word	0x00000000
	.align		4
        /*001c*/ 	.word	0xfffffffc


//--------------------- .nv.constant4             --------------------------
	.section	.nv.constant4,"a",@progbits
	.align	8
	.align		8
.nv.constant4:
        /*0000*/ 	.dword	_$_str


//--------------------- .text.triton_per_fused__native_batch_norm_legit_2 --------------------------
	.section	.text.triton_per_fused__native_batch_norm_legit_2,"ax",@progbits
	.align	128
        .global         triton_per_fused__native_batch_norm_legit_2
        .type           triton_per_fused__native_batch_norm_legit_2,@function
        .size           triton_per_fused__native_batch_norm_legit_2,(.L_x_1 - triton_per_fused__native_batch_norm_legit_2)
        .other          triton_per_fused__native_batch_norm_legit_2,@"STO_CUDA_ENTRY STV_DEFAULT"
triton_per_fused__native_batch_norm_legit_2:
.text.triton_per_fused__native_batch_norm_legit_2:
[----:B------:R-:W0:Y:S02]  /*0000*/  LDC R1, c[0x0][0x28] ;  /* 0x00000a00ff017b82 */ /* 0x000e240000000800 */
[----:B------:R-:W1:Y:S01]  /*0010*/  S2R R0, SR_CTAID.X ;  /* 0x0000000000007919 */ /* 0x000e620000002500 */
[----:B------:R-:W2:Y:S01]  /*0020*/  LDC.64 R2, c[0x0][0x210] ;  /* 0x00008400ff027b82 */ /* 0x000ea20000000a00 */
[----:B------:R-:W-:Y:S01]  /*0030*/  ULDC.64 UR4, c[0x0][0x208] ;  /* 0x0000820000047ab9 */ /* 0x000fe20000000a00 */
[----:B------:R-:W3:Y:S01]  /*0040*/  S2R R10, SR_TID.X ;  /* 0x00000000000a7919 */ /* 0x000ee20000002100 */
[----:B-1----:R-:W-:Y:S02]  /*0050*/  SHF.R.S32.HI R5, RZ, 0x1f, R0 ;  /* 0x0000001fff057819 */ /* 0x002fe40000011400 */
[----:B------:R-:W-:Y:S02]  /*0060*/  ISETP.GE.AND P0, PT, R0, 0x400, PT ;  /* 0x000004000000780c */ /* 0x000fe40003f06270 */
[----:B---3--:R-:W-:Y:S02]  /*0070*/  SHF.L.U32 R4, R10, 0x8, RZ ;  /* 0x000000080a047819 */ /* 0x008fe400000006ff */
[----:B------:R-:W-:-:S02]  /*0080*/  LEA.HI R6, R5, R0, RZ, 0x8 ;  /* 0x0000000005067211 */ /* 0x000fc400078f40ff */
[----:B------:R-:W-:Y:S02]  /*0090*/  LOP3.LUT R5, R4, 0xf00, RZ, 0xc0, !PT ;  /* 0x00000f0004057812 */ /* 0x000fe400078ec0ff */
[C---:B------:R-:W-:Y:S02]  /*00a0*/  LOP3.LUT R4, R6.reuse, 0xffffff00, RZ, 0xc0, !PT ;  /* 0xffffff0006047812 */ /* 0x040fe400078ec0ff */
[----:B------:R-:W-:Y:S02]  /*00b0*/  SHF.L.U32 R6, R6, 0x4, RZ ;  /* 0x0000000406067819 */ /* 0x000fe400000006ff */
[----:B------:R-:W-:Y:S01]  /*00c0*/  IADD3 R5, R5, R0, -R4 ;  /* 0x0000000005057210 */ /* 0x000fe20007ffe804 */
[----:B------:R-:W-:Y:S01]  /*00d0*/  HFMA2.MMA R4, -RZ, RZ, 0, 0 ;  /* 0x00000000ff047435 */ /* 0x000fe200000001ff */
[----:B------:R-:W-:-:S04]  /*00e0*/  LOP3.LUT R6, R6, 0xfffff000, RZ, 0xc0, !PT ;  /* 0xfffff00006067812 */ /* 0x000fc800078ec0ff */
[----:B------:R-:W-:-:S05]  /*00f0*/  IADD3 R5, R6, R5, RZ ;  /* 0x0000000506057210 */ /* 0x000fca0007ffe0ff */
[----:B--2---:R-:W-:-:S05]  /*0100*/  IMAD.WIDE R2, R5, 0x4, R2 ;  /* 0x0000000405027825 */ /* 0x004fca00078e0202 */
[----:B------:R-:W2:Y:S01]  /*0110*/  @!P0 LDG.E R4, desc[UR4][R2.64] ;  /* 0x0000000402048981 */ /* 0x000ea2000c1e1900 */
[----:B------:R-:W-:Y:S02]  /*0120*/  MOV R15, 0x3d800000 ;  /* 0x3d800000000f7802 */ /* 0x000fe40000000f00 */
[----:B--2---:R-:W-:-:S04]  /*0130*/  SEL R5, R4, RZ, !P0 ;  /* 0x000000ff04057207 */ /* 0x004fc80004000000 */
[----:B------:R-:W-:-:S05]  /*0140*/  FSEL R4, R5, RZ, !P0 ;  /* 0x000000ff05047208 */ /* 0x000fca0004000000 */
[----:B------:R-:W1:Y:S02]  /*0150*/  SHFL.BFLY PT, R7, R4, 0x8, 0x1f ;  /* 0x0d001f0004077f89 */ /* 0x000e6400000e0000 */
[----:B-1----:R-:W-:-:S05]  /*0160*/  FADD R7, R4, R7 ;  /* 0x0000000704077221 */ /* 0x002fca0000000000 */
[----:B------:R-:W1:Y:S02]  /*0170*/  SHFL.BFLY PT, R6, R7, 0x4, 0x1f ;  /* 0x0c801f0007067f89 */ /* 0x000e6400000e0000 */
[----:B-1----:R-:W-:-:S05]  /*0180*/  FADD R6, R7, R6 ;  /* 0x0000000607067221 */ /* 0x002fca0000000000 */
[----:B------:R-:W1:Y:S02]  /*0190*/  SHFL.BFLY PT, R9, R6, 0x2, 0x1f ;  /* 0x0c401f0006097f89 */ /* 0x000e6400000e0000 */
[----:B-1----:R-:W-:Y:S02]  /*01a0*/  FADD R9, R6, R9 ;  /* 0x0000000906097221 */ /* 0x002fe40000000000 */
[----:B------:R-:W1:Y:S03]  /*01b0*/  LDC.64 R6, c[0x0][0x218] ;  /* 0x00008600ff067b82 */ /* 0x000e660000000a00 */
[----:B------:R-:W2:Y:S01]  /*01c0*/  SHFL.BFLY PT, R8, R9, 0x1, 0x1f ;  /* 0x0c201f0009087f89 */ /* 0x000ea200000e0000 */
[----:B-1----:R-:W-:-:S04]  /*01d0*/  IMAD.WIDE R6, R0, 0x4, R6 ;  /* 0x0000000400067825 */ /* 0x002fc800078e0206 */
[----:B--2---:R-:W-:-:S04]  /*01e0*/  FADD R8, R9, R8 ;  /* 0x0000000809087221 */ /* 0x004fc80000000000 */
[----:B------:R-:W-:Y:S02]  /*01f0*/  FMUL R2, R8, 0.0625 ;  /* 0x3d80000008027820 */ /* 0x000fe40000400000 */
[----:B------:R-:W1:Y:S02]  /*0200*/  LDC.64 R8, c[0x0][0x220] ;  /* 0x00008800ff087b82 */ /* 0x000e640000000a00 */
[----:B------:R-:W-:-:S04]  /*0210*/  FADD R5, R5, -R2 ;  /* 0x8000000205057221 */ /* 0x000fc80000000000 */
[----:B------:R-:W-:-:S05]  /*0220*/  FMUL R5, R5, R5 ;  /* 0x0000000505057220 */ /* 0x000fca0000400000 */
[----:B------:R-:W-:Y:S02]  /*0230*/  FSEL R3, R5, RZ, !P0 ;  /* 0x000000ff05037208 */ /* 0x000fe40004000000 */
[----:B------:R-:W-:-:S03]  /*0240*/  LOP3.LUT P0, RZ, R10, 0x3f, RZ, 0xc0, !PT ;  /* 0x0000003f0aff7812 */ /* 0x000fc6000780c0ff */
[----:B------:R-:W2:Y:S01]  /*0250*/  SHFL.BFLY PT, R4, R3, 0x8, 0x1f ;  /* 0x0d001f0003047f89 */ /* 0x000ea200000e0000 */
[C---:B------:R-:W-:Y:S01]  /*0260*/  ISETP.LT.AND P0, PT, R0.reuse, 0x400, !P0 ;  /* 0x000004000000780c */ /* 0x040fe20004701270 */
[----:B-1----:R-:W-:-:S04]  /*0270*/  IMAD.WIDE R8, R0, 0x4, R8 ;  /* 0x0000000400087825 */ /* 0x002fc800078e0208 */
[----:B--2---:R-:W-:-:S05]  /*0280*/  FADD R11, R3, R4 ;  /* 0x00000004030b7221 */ /* 0x004fca0000000000 */
        /* <DEDUP_REMOVED lines=8> */
[----:B------:R-:W-:-:S06]  /*0310*/  FFMA R3, R14, R15, 9.9999997473787516356e-06 ;  /* 0x3727c5ac0e037423 */ /* 0x000fcc000000000f */
[----:B------:R-:W1:Y:S02]  /*0320*/  MUFU.RSQ R3, R3 ;  /* 0x0000000300037308 */ /* 0x000e640000001400 */
[----:B-1----:R1:W-:Y:S04]  /*0330*/  @P0 STG.E desc[UR4][R4.64], R3 ;  /* 0x0000000304000986 */ /* 0x0023e8000c101904 */
[----:B------:R1:W-:Y:S01]  /*0340*/  @P0 STG.E desc[UR4][R6.64], R2 ;  /* 0x0000000206000986 */ /* 0x0003e2000c101904 */
[----:B------:R-:W-:Y:S05]  /*0350*/  @!P0 EXIT ;  /* 0x000000000000894d */ /* 0x000fea0003800000 */
[----:B------:R-:W-:Y:S01]  /*0360*/  STG.E desc[UR4][R8.64], R14 ;  /* 0x0000000e08007986 */ /* 0x000fe2000c101904 */
[----:B------:R-:W-:Y:S05]  /*0370*/  EXIT ;  /* 0x000000000000794d */ /* 0x000fea0003800000 */
.L_x_0:
[----:B------:R-:W-:-:S00]  /*0380*/  BRA `(.L_x_0) ;  /* 0xfffffffc00fc7947 */ /* 0x000fc0000383ffff */
[----:B------:R-:W-:-:S00]  /*0390*/  NOP ;  /* 0x0000000000007918 */ /* 0x000fc00000000000 */
        /* <DEDUP_REMOVED lines=14> */
.L_x_1:


//--------------------- .nv.global.init           --------------------------
	.section	.nv.global.init,"aw",@progbits
.nv.global.init:
	.type		_$_str,@object
	.size		_$_str,(.L_0 - _$_str)
_$_str:
        /*0000*/ 	.byte	0x5f, 0x5f, 0x43, 0x55, 0x44, 0x41, 0x5f, 0x46, 0x54, 0x5a, 0x00
.L_0:


//--------------------- .nv.constant0.triton_per_fused__native_batch_norm_legit_2 --------------------------
	.section	.nv.constant0.triton_per_fused__native_batch_norm_legit_2,"a",@progbits
	.sectionflags	@""
	.align	4
.nv.constant0.triton_per_fused__native_batch_norm_legit_2:
	.zero		568
